//
// Generated by NVIDIA NVVM Compiler
//
// Compiler Build ID: CL-36424714
// Cuda compilation tools, release 13.0, V13.0.88
// Based on NVVM 20.0.0
//

.version 9.0
.target sm_100
.address_size 64

	// .globl	_Z17removeWordsKernelPKcPS0_PKiiiPc

.visible .entry _Z17removeWordsKernelPKcPS0_PKiiiPc(
	.param .u64 .ptr .align 1 _Z17removeWordsKernelPKcPS0_PKiiiPc_param_0,
	.param .u64 .ptr .align 1 _Z17removeWordsKernelPKcPS0_PKiiiPc_param_1,
	.param .u64 .ptr .align 1 _Z17removeWordsKernelPKcPS0_PKiiiPc_param_2,
	.param .u32 _Z17removeWordsKernelPKcPS0_PKiiiPc_param_3,
	.param .u32 _Z17removeWordsKernelPKcPS0_PKiiiPc_param_4,
	.param .u64 .ptr .align 1 _Z17removeWordsKernelPKcPS0_PKiiiPc_param_5
)
{
	.reg .pred 	%p<16>;
	.reg .b16 	%rs<8>;
	.reg .b32 	%r<40>;
	.reg .b64 	%rd<32>;

	ld.param.u64 	%rd10, [_Z17removeWordsKernelPKcPS0_PKiiiPc_param_0];
	ld.param.u64 	%rd8, [_Z17removeWordsKernelPKcPS0_PKiiiPc_param_1];
	ld.param.u64 	%rd9, [_Z17removeWordsKernelPKcPS0_PKiiiPc_param_2];
	ld.param.u32 	%r20, [_Z17removeWordsKernelPKcPS0_PKiiiPc_param_3];
	ld.param.u32 	%r21, [_Z17removeWordsKernelPKcPS0_PKiiiPc_param_4];
	ld.param.u64 	%rd11, [_Z17removeWordsKernelPKcPS0_PKiiiPc_param_5];
	cvta.to.global.u64 	%rd1, %rd11;
	cvta.to.global.u64 	%rd2, %rd10;
	mov.u32 	%r22, %ctaid.x;
	mov.u32 	%r23, %ntid.x;
	mov.u32 	%r24, %tid.x;
	mad.lo.s32 	%r1, %r22, %r23, %r24;
	setp.ge.s32 	%p1, %r1, %r21;
	@%p1 bra 	$L__BB0_21;
	setp.lt.s32 	%p2, %r20, 1;
	@%p2 bra 	$L__BB0_20;
	cvt.s64.s32 	%rd3, %r1;
	cvta.to.global.u64 	%rd4, %rd9;
	cvta.to.global.u64 	%rd5, %rd8;
	mov.b32 	%r2, 0;
$L__BB0_3:
	mul.wide.u32 	%rd12, %r2, 4;
	add.s64 	%rd13, %rd4, %rd12;
	ld.global.u32 	%r3, [%rd13];
	add.s32 	%r26, %r3, %r1;
	setp.gt.s32 	%p3, %r26, %r21;
	@%p3 bra 	$L__BB0_19;
	setp.lt.s32 	%p4, %r3, 1;
	@%p4 bra 	$L__BB0_21;
	mul.wide.u32 	%rd14, %r2, 8;
	add.s64 	%rd15, %rd5, %rd14;
	ld.global.u64 	%rd16, [%rd15];
	cvta.to.global.u64 	%rd6, %rd16;
	mov.b32 	%r34, 0;
$L__BB0_6:
	cvt.u64.u32 	%rd17, %r34;
	add.s64 	%rd18, %rd17, %rd3;
	add.s64 	%rd19, %rd2, %rd18;
	ld.global.u8 	%rs1, [%rd19];
	add.s64 	%rd20, %rd6, %rd17;
	ld.global.u8 	%rs2, [%rd20];
	setp.eq.s16 	%p5, %rs1, %rs2;
	@%p5 bra 	$L__BB0_7;
	bra.uni 	$L__BB0_19;
$L__BB0_7:
	add.s32 	%r34, %r34, 1;
	setp.ne.s32 	%p6, %r34, %r3;
	@%p6 bra 	$L__BB0_6;
	and.b32  	%r5, %r3, 7;
	setp.lt.u32 	%p7, %r3, 8;
	mov.b32 	%r37, 0;
	@%p7 bra 	$L__BB0_11;
	and.b32  	%r37, %r3, 2147483640;
	neg.s32 	%r36, %r37;
	add.s64 	%rd7, %rd1, 3;
	mov.u32 	%r35, %r1;
$L__BB0_10:
	.pragma "nounroll";
	cvt.s64.s32 	%rd21, %r35;
	add.s64 	%rd22, %rd7, %rd21;
	mov.b16 	%rs3, 32;
	st.global.u8 	[%rd22+-3], %rs3;
	st.global.u8 	[%rd22+-2], %rs3;
	st.global.u8 	[%rd22+-1], %rs3;
	st.global.u8 	[%rd22], %rs3;
	st.global.u8 	[%rd22+1], %rs3;
	st.global.u8 	[%rd22+2], %rs3;
	st.global.u8 	[%rd22+3], %rs3;
	st.global.u8 	[%rd22+4], %rs3;
	add.s32 	%r36, %r36, 8;
	add.s32 	%r35, %r35, 8;
	setp.eq.s32 	%p8, %r36, 0;
	@%p8 bra 	$L__BB0_11;
	bra.uni 	$L__BB0_10;
$L__BB0_11:
	setp.eq.s32 	%p9, %r5, 0;
	@%p9 bra 	$L__BB0_21;
	and.b32  	%r15, %r3, 3;
	setp.lt.u32 	%p10, %r5, 4;
	@%p10 bra 	$L__BB0_14;
	add.s32 	%r29, %r37, %r1;
	cvt.s64.s32 	%rd23, %r29;
	add.s64 	%rd24, %rd1, %rd23;
	mov.b16 	%rs4, 32;
	st.global.u8 	[%rd24], %rs4;
	st.global.u8 	[%rd24+1], %rs4;
	st.global.u8 	[%rd24+2], %rs4;
	st.global.u8 	[%rd24+3], %rs4;
	add.s32 	%r37, %r37, 4;
$L__BB0_14:
	setp.eq.s32 	%p11, %r15, 0;
	@%p11 bra 	$L__BB0_21;
	setp.eq.s32 	%p12, %r15, 1;
	@%p12 bra 	$L__BB0_17;
	add.s32 	%r30, %r37, %r1;
	cvt.s64.s32 	%rd25, %r30;
	add.s64 	%rd26, %rd1, %rd25;
	mov.b16 	%rs5, 32;
	st.global.u8 	[%rd26], %rs5;
	st.global.u8 	[%rd26+1], %rs5;
	add.s32 	%r37, %r37, 2;
$L__BB0_17:
	and.b32  	%r31, %r3, 1;
	setp.eq.b32 	%p13, %r31, 1;
	not.pred 	%p14, %p13;
	@%p14 bra 	$L__BB0_21;
	add.s32 	%r32, %r37, %r1;
	cvt.s64.s32 	%rd27, %r32;
	add.s64 	%rd28, %rd1, %rd27;
	mov.b16 	%rs6, 32;
	st.global.u8 	[%rd28], %rs6;
	bra.uni 	$L__BB0_21;
$L__BB0_19:
	add.s32 	%r2, %r2, 1;
	setp.ne.s32 	%p15, %r2, %r20;
	@%p15 bra 	$L__BB0_3;
$L__BB0_20:
	cvt.s64.s32 	%rd29, %r1;
	add.s64 	%rd30, %rd2, %rd29;
	ld.global.u8 	%rs7, [%rd30];
	add.s64 	%rd31, %rd1, %rd29;
	st.global.u8 	[%rd31], %rs7;
$L__BB0_21:
	ret;

}


// ===== COMPILED SASS (sm_100) =====

	.target	sm_100

	.elftype	@"ET_EXEC"


//--------------------- .note.nv.tkinfo           --------------------------
	.section	.note.nv.tkinfo,"",@"SHT_NOTE"
	.sectionflags	@"SHF_NOTE_NV_TKINFO"
	.tkinfo
        /*0018*/ 	.word	0x00000002
        /*0030*/ 	.string	""
        /*0030*/ 	.string	"ptxas"
        /*0030*/ 	.string	"Cuda compilation tools, release 13.0, V13.0.88"
        /*0030*/ 	.string	"Build cuda_13.0.r13.0/compiler.36424714_0"
        /*0030*/ 	.string	"-arch sm_100 -m 64 "



//--------------------- .note.nv.cuinfo           --------------------------
	.section	.note.nv.cuinfo,"",@"SHT_NOTE"
	.sectionflags	@"SHF_NOTE_NV_CUINFO"
        /*0018*/ 	.short	0x0002
        /*001a*/ 	.short	0x0064
        /*001c*/ 	.short	0x0082
	.zero		2


//--------------------- .nv.info                  --------------------------
	.section	.nv.info,"",@"SHT_CUDA_INFO"
	.align	4


	//----- nvinfo : EIATTR_REGCOUNT
	.align		4
        /*0000*/ 	.byte	0x04, 0x2f
        /*0002*/ 	.short	(.L_1 - .L_0)
	.align		4
.L_0:
        /*0004*/ 	.word	index@(_Z17removeWordsKernelPKcPS0_PKiiiPc)
        /*0008*/ 	.word	0x00000010


	//----- nvinfo : EIATTR_FRAME_SIZE
	.align		4
.L_1:
        /*000c*/ 	.byte	0x04, 0x11
        /*000e*/ 	.short	(.L_3 - .L_2)
	.align		4
.L_2:
        /*0010*/ 	.word	index@(_Z17removeWordsKernelPKcPS0_PKiiiPc)
        /*0014*/ 	.word	0x00000000


	//----- nvinfo : EIATTR_MIN_STACK_SIZE
	.align		4
.L_3:
        /*0018*/ 	.byte	0x04, 0x12
        /*001a*/ 	.short	(.L_5 - .L_4)
	.align		4
.L_4:
        /*001c*/ 	.word	index@(_Z17removeWordsKernelPKcPS0_PKiiiPc)
        /*0020*/ 	.word	0x00000000
.L_5:


//--------------------- .nv.compat                --------------------------
	.section	.nv.compat,"",@"SHT_CUDA_COMPAT_INFO"
	.align	4
        /*0000*/ 	.byte	0x02, 0x09, 0x00, 0x00, 0x02, 0x02, 0x01, 0x00, 0x02, 0x05, 0x05, 0x00, 0x03, 0x07, 0x01, 0x01
        /*0010*/ 	.byte	0x02, 0x03, 0x00, 0x00, 0x02, 0x06, 0x01, 0x00, 0x04, 0x0b, 0x08, 0x00, 0x09, 0x00, 0x00, 0x00
        /*0020*/ 	.byte	0x00, 0x00, 0x00, 0x00


//--------------------- .nv.info._Z17removeWordsKernelPKcPS0_PKiiiPc --------------------------
	.section	.nv.info._Z17removeWordsKernelPKcPS0_PKiiiPc,"",@"SHT_CUDA_INFO"
	.sectionflags	@""
	.align	4


	//----- nvinfo : EIATTR_CUDA_API_VERSION
	.align		4
        /*0000*/ 	.byte	0x04, 0x37
        /*0002*/ 	.short	(.L_7 - .L_6)
.L_6:
        /*0004*/ 	.word	0x00000082


	//----- nvinfo : EIATTR_KPARAM_INFO
	.align		4
.L_7:
        /*0008*/ 	.byte	0x04, 0x17
        /*000a*/ 	.short	(.L_9 - .L_8)
.L_8:
        /*000c*/ 	.word	0x00000000
        /*0010*/ 	.short	0x0005
        /*0012*/ 	.short	0x0020
        /*0014*/ 	.byte	0x00, 0xf5, 0x21, 0x00


	//----- nvinfo : EIATTR_KPARAM_INFO
	.align		4
.L_9:
        /*0018*/ 	.byte	0x04, 0x17
        /*001a*/ 	.short	(.L_11 - .L_10)
.L_10:
        /*001c*/ 	.word	0x00000000
        /*0020*/ 	.short	0x0004
        /*0022*/ 	.short	0x001c
        /*0024*/ 	.byte	0x00, 0xf0, 0x11, 0x00


	//----- nvinfo : EIATTR_KPARAM_INFO
	.align		4
.L_11:
        /*0028*/ 	.byte	0x04, 0x17
        /*002a*/ 	.short	(.L_13 - .L_12)
.L_12:
        /*002c*/ 	.word	0x00000000
        /*0030*/ 	.short	0x0003
        /*0032*/ 	.short	0x0018
        /*0034*/ 	.byte	0x00, 0xf0, 0x11, 0x00


	//----- nvinfo : EIATTR_KPARAM_INFO
	.align		4
.L_13:
        /*0038*/ 	.byte	0x04, 0x17
        /*003a*/ 	.short	(.L_15 - .L_14)
.L_14:
        /*003c*/ 	.word	0x00000000
        /*0040*/ 	.short	0x0002
        /*0042*/ 	.short	0x0010
        /*0044*/ 	.byte	0x00, 0xf5, 0x21, 0x00


	//----- nvinfo : EIATTR_KPARAM_INFO
	.align		4
.L_15:
        /*0048*/ 	.byte	0x04, 0x17
        /*004a*/ 	.short	(.L_17 - .L_16)
.L_16:
        /*004c*/ 	.word	0x00000000
        /*0050*/ 	.short	0x0001
        /*0052*/ 	.short	0x0008
        /*0054*/ 	.byte	0x00, 0xf5, 0x21, 0x00


	//----- nvinfo : EIATTR_KPARAM_INFO
	.align		4
.L_17:
        /*0058*/ 	.byte	0x04, 0x17
        /*005a*/ 	.short	(.L_19 - .L_18)
.L_18:
        /*005c*/ 	.word	0x00000000
        /*0060*/ 	.short	0x0000
        /*0062*/ 	.short	0x0000
        /*0064*/ 	.byte	0x00, 0xf5, 0x21, 0x00


	//----- nvinfo : EIATTR_SPARSE_MMA_MASK
	.align		4
.L_19:
        /*0068*/ 	.byte	0x03, 0x50
        /*006a*/ 	.short	0x0000


	//----- nvinfo : EIATTR_MAXREG_COUNT
	.align		4
        /*006c*/ 	.byte	0x03, 0x1b
        /*006e*/ 	.short	0x00ff


	//----- nvinfo : EIATTR_MERCURY_ISA_VERSION
	.align		4
        /*0070*/ 	.byte	0x03, 0x5f
        /*0072*/ 	.short	0x0101


	//----- nvinfo : EIATTR_VRC_CTA_INIT_COUNT
	.align		4
        /*0074*/ 	.byte	0x02, 0x4a
	.zero		1
	.zero		1


	//----- nvinfo : EIATTR_EXIT_INSTR_OFFSETS
	.align		4
        /*0078*/ 	.byte	0x04, 0x1c
        /*007a*/ 	.short	(.L_21 - .L_20)


	//   ....[0]....
.L_20:
        /*007c*/ 	.word	0x00000070


	//   ....[1]....
        /*0080*/ 	.word	0x00000180


	//   ....[2]....
        /*0084*/ 	.word	0x00000440


	//   ....[3]....
        /*0088*/ 	.word	0x00000550


	//   ....[4]....
        /*008c*/ 	.word	0x00000640


	//   ....[5]....
        /*0090*/ 	.word	0x000006c0


	//   ....[6]....
        /*0094*/ 	.word	0x000007b0


	//----- nvinfo : EIATTR_CRS_STACK_SIZE
	.align		4
.L_21:
        /*0098*/ 	.byte	0x04, 0x1e
        /*009a*/ 	.short	(.L_23 - .L_22)
.L_22:
        /*009c*/ 	.word	0x00000000


	//----- nvinfo : EIATTR_CBANK_PARAM_SIZE
	.align		4
.L_23:
        /*00a0*/ 	.byte	0x03, 0x19
        /*00a2*/ 	.short	0x0028


	//----- nvinfo : EIATTR_PARAM_CBANK
	.align		4
        /*00a4*/ 	.byte	0x04, 0x0a
        /*00a6*/ 	.short	(.L_25 - .L_24)
	.align		4
.L_24:
        /*00a8*/ 	.word	index@(.nv.constant0._Z17removeWordsKernelPKcPS0_PKiiiPc)
        /*00ac*/ 	.short	0x0380
        /*00ae*/ 	.short	0x0028


	//----- nvinfo : EIATTR_SW_WAR
	.align		4
.L_25:
        /*00b0*/ 	.byte	0x04, 0x36
        /*00b2*/ 	.short	(.L_27 - .L_26)
.L_26:
        /*00b4*/ 	.word	0x00000008
.L_27:


//--------------------- .nv.callgraph             --------------------------
	.section	.nv.callgraph,"",@"SHT_CUDA_CALLGRAPH"
	.align	4
	.sectionentsize	8
	.align		4
        /*0000*/ 	.word	0x00000000
	.align		4
        /*0004*/ 	.word	0xffffffff
	.align		4
        /*0008*/ 	.word	0x00000000
	.align		4
        /*000c*/ 	.word	0xfffffffe
	.align		4
        /*0010*/ 	.word	0x00000000
	.align		4
        /*0014*/ 	.word	0xfffffffd
	.align		4
        /*0018*/ 	.word	0x00000000
	.align		4
        /*001c*/ 	.word	0xfffffffc


//--------------------- .text._Z17removeWordsKernelPKcPS0_PKiiiPc --------------------------
	.section	.text._Z17removeWordsKernelPKcPS0_PKiiiPc,"ax",@progbits
	.align	128
        .global         _Z17removeWordsKernelPKcPS0_PKiiiPc
        .type           _Z17removeWordsKernelPKcPS0_PKiiiPc,@function
        .size           _Z17removeWordsKernelPKcPS0_PKiiiPc,(.L_x_13 - _Z17removeWordsKernelPKcPS0_PKiiiPc)
        .other          _Z17removeWordsKernelPKcPS0_PKiiiPc,@"STO_CUDA_ENTRY STV_DEFAULT"
_Z17removeWordsKernelPKcPS0_PKiiiPc:
.text._Z17removeWordsKernelPKcPS0_PKiiiPc:
[----:B------:R-:W-:Y:S01]  /*0000*/  LDC R1, c[0x0][0x37c] ;  /* 0x0000df00ff017b82 */ /* 0x000fe20000000800 */
[----:B------:R-:W0:Y:S07]  /*0010*/  S2R R3, SR_TID.X ;  /* 0x0000000000037919 */ /* 0x000e2e0000002100 */
[----:B------:R-:W0:Y:S01]  /*0020*/  S2UR UR4, SR_CTAID.X ;  /* 0x00000000000479c3 */ /* 0x000e220000002500 */
[----:B------:R-:W1:Y:S07]  /*0030*/  LDCU UR5, c[0x0][0x39c] ;  /* 0x00007380ff0577ac */ /* 0x000e6e0008000800 */
[----:B------:R-:W0:Y:S02]  /*0040*/  LDC R0, c[0x0][0x360] ;  /* 0x0000d800ff007b82 */ /* 0x000e240000000800 */
[----:B0-----:R-:W-:-:S05]  /*0050*/  IMAD R0, R0, UR4, R3 ;  /* 0x0000000400007c24 */ /* 0x001fca000f8e0203 */
[----:B-1----:R-:W-:-:S13]  /*0060*/  ISETP.GE.AND P0, PT, R0, UR5, PT ;  /* 0x0000000500007c0c */ /* 0x002fda000bf06270 */
[----:B------:R-:W-:Y:S05]  /*0070*/  @P0 EXIT ;  /* 0x000000000000094d */ /* 0x000fea0003800000 */
[----:B------:R-:W0:Y:S01]  /*0080*/  LDCU UR6, c[0x0][0x398] ;  /* 0x00007300ff0677ac */ /* 0x000e220008000800 */
[----:B------:R-:W1:Y:S01]  /*0090*/  LDCU.64 UR4, c[0x0][0x358] ;  /* 0x00006b00ff0477ac */ /* 0x000e620008000a00 */
[----:B0-----:R-:W-:-:S09]  /*00a0*/  UISETP.GE.AND UP0, UPT, UR6, 0x1, UPT ;  /* 0x000000010600788c */ /* 0x001fd2000bf06270 */
[----:B-1----:R-:W-:Y:S05]  /*00b0*/  BRA.U !UP0, `(.L_x_0) ;  /* 0x0000000508987547 */ /* 0x002fea000b800000 */
[----:B------:R-:W-:Y:S01]  /*00c0*/  SHF.R.S32.HI R10, RZ, 0x1f, R0 ;  /* 0x0000001fff0a7819 */ /* 0x000fe20000011400 */
[----:B------:R-:W-:Y:S01]  /*00d0*/  IMAD.MOV.U32 R11, RZ, RZ, RZ ;  /* 0x000000ffff0b7224 */ /* 0x000fe200078e00ff */
[----:B------:R-:W0:Y:S06]  /*00e0*/  LDCU.64 UR6, c[0x0][0x380] ;  /* 0x00007000ff0677ac */ /* 0x000e2c0008000a00 */
.L_x_11:
[----:B------:R-:W1:Y:S01]  /*00f0*/  LDC.64 R2, c[0x0][0x390] ;  /* 0x0000e400ff027b82 */ /* 0x000e620000000a00 */
[----:B------:R-:W2:Y:S01]  /*0100*/  LDCU UR8, c[0x0][0x39c] ;  /* 0x00007380ff0877ac */ /* 0x000ea20008000800 */
[----:B-1----:R-:W-:-:S06]  /*0110*/  IMAD.WIDE.U32 R2, R11, 0x4, R2 ;  /* 0x000000040b027825 */ /* 0x002fcc00078e0002 */
[----:B------:R-:W3:Y:S01]  /*0120*/  LDG.E R3, desc[UR4][R2.64] ;  /* 0x0000000402037981 */ /* 0x000ee2000c1e1900 */
[----:B------:R-:W-:Y:S01]  /*0130*/  BSSY.RECONVERGENT B0, `(.L_x_1) ;  /* 0x000005a000007945 */ /* 0x000fe20003800200 */
[----:B---3--:R-:W-:-:S05]  /*0140*/  IMAD.IADD R4, R0, 0x1, R3 ;  /* 0x0000000100047824 */ /* 0x008fca00078e0203 */
[----:B--2---:R-:W-:-:S13]  /*0150*/  ISETP.GT.AND P0, PT, R4, UR8, PT ;  /* 0x0000000804007c0c */ /* 0x004fda000bf04270 */
[----:B------:R-:W-:Y:S05]  /*0160*/  @P0 BRA `(.L_x_2) ;  /* 0x0000000400580947 */ /* 0x000fea0003800000 */
[----:B------:R-:W-:-:S13]  /*0170*/  ISETP.GE.AND P0, PT, R3, 0x1, PT ;  /* 0x000000010300780c */ /* 0x000fda0003f06270 */
[----:B0-----:R-:W-:Y:S05]  /*0180*/  @!P0 EXIT ;  /* 0x000000000000894d */ /* 0x001fea0003800000 */
[----:B------:R-:W0:Y:S02]  /*0190*/  LDC.64 R4, c[0x0][0x388] ;  /* 0x0000e200ff047b82 */ /* 0x000e240000000a00 */
[----:B0-----:R-:W-:-:S05]  /*01a0*/  IMAD.WIDE.U32 R4, R11, 0x8, R4 ;  /* 0x000000080b047825 */ /* 0x001fca00078e0004 */
[----:B------:R0:W5:Y:S01]  /*01b0*/  LDG.E.64 R8, desc[UR4][R4.64] ;  /* 0x0000000404087981 */ /* 0x000162000c1e1b00 */
[----:B------:R-:W-:-:S07]  /*01c0*/  IMAD.MOV.U32 R13, RZ, RZ, RZ ;  /* 0x000000ffff0d7224 */ /* 0x000fce00078e00ff */
.L_x_3:
[----:B-----5:R-:W-:Y:S02]  /*01d0*/  IADD3 R6, P2, PT, R8, R13, RZ ;  /* 0x0000000d08067210 */ /* 0x020fe40007f5e0ff */
[----:B0-----:R-:W-:-:S03]  /*01e0*/  IADD3 R4, P0, P1, R13, UR6, R0 ;  /* 0x000000060d047c10 */ /* 0x001fc6000f91e000 */
[----:B------:R-:W-:Y:S01]  /*01f0*/  IMAD.X R7, RZ, RZ, R9, P2 ;  /* 0x000000ffff077224 */ /* 0x000fe200010e0609 */
[----:B------:R-:W-:-:S05]  /*0200*/  IADD3.X R5, PT, PT, RZ, UR7, R10, P0, P1 ;  /* 0x00000007ff057c10 */ /* 0x000fca00087e240a */
[----:B------:R-:W2:Y:S04]  /*0210*/  LDG.E.U8 R4, desc[UR4][R4.64] ;  /* 0x0000000404047981 */ /* 0x000ea8000c1e1100 */
[----:B------:R-:W2:Y:S02]  /*0220*/  LDG.E.U8 R7, desc[UR4][R6.64] ;  /* 0x0000000406077981 */ /* 0x000ea4000c1e1100 */
[----:B--2---:R-:W-:-:S13]  /*0230*/  ISETP.NE.AND P0, PT, R4, R7, PT ;  /* 0x000000070400720c */ /* 0x004fda0003f05270 */
[----:B------:R-:W-:Y:S05]  /*0240*/  @P0 BRA `(.L_x_2) ;  /* 0x0000000400200947 */ /* 0x000fea0003800000 */
[----:B------:R-:W-:-:S05]  /*0250*/  VIADD R13, R13, 0x1 ;  /* 0x000000010d0d7836 */ /* 0x000fca0000000000 */
[----:B------:R-:W-:-:S13]  /*0260*/  ISETP.NE.AND P0, PT, R13, R3, PT ;  /* 0x000000030d00720c */ /* 0x000fda0003f05270 */
[----:B------:R-:W-:Y:S05]  /*0270*/  @P0 BRA `(.L_x_3) ;  /* 0xfffffffc00d40947 */ /* 0x000fea000383ffff */
[C---:B------:R-:W-:Y:S01]  /*0280*/  ISETP.GE.U32.AND P1, PT, R3.reuse, 0x8, PT ;  /* 0x000000080300780c */ /* 0x040fe20003f26070 */
[----:B------:R-:W-:Y:S01]  /*0290*/  BSSY.RECONVERGENT B1, `(.L_x_4) ;  /* 0x000001a000017945 */ /* 0x000fe20003800200 */
[----:B------:R-:W-:Y:S01]  /*02a0*/  LOP3.LUT R12, R3, 0x7, RZ, 0xc0, !PT ;  /* 0x00000007030c7812 */ /* 0x000fe200078ec0ff */
[----:B------:R-:W-:-:S03]  /*02b0*/  IMAD.MOV.U32 R7, RZ, RZ, RZ ;  /* 0x000000ffff077224 */ /* 0x000fc600078e00ff */
[----:B------:R-:W-:-:S07]  /*02c0*/  ISETP.NE.AND P0, PT, R12, RZ, PT ;  /* 0x000000ff0c00720c */ /* 0x000fce0003f05270 */
[----:B------:R-:W-:Y:S06]  /*02d0*/  @!P1 BRA `(.L_x_5) ;  /* 0x0000000000549947 */ /* 0x000fec0003800000 */
[----:B------:R-:W0:Y:S01]  /*02e0*/  LDC.64 R10, c[0x0][0x3a0] ;  /* 0x0000e800ff0a7b82 */ /* 0x000e220000000a00 */
[----:B------:R-:W-:Y:S01]  /*02f0*/  LOP3.LUT R7, R3, 0x7ffffff8, RZ, 0xc0, !PT ;  /* 0x7ffffff803077812 */ /* 0x000fe200078ec0ff */
[----:B------:R-:W-:-:S04]  /*0300*/  IMAD.MOV.U32 R9, RZ, RZ, R0 ;  /* 0x000000ffff097224 */ /* 0x000fc800078e0000 */
[----:B------:R-:W-:-:S07]  /*0310*/  IMAD.MOV R2, RZ, RZ, -R7 ;  /* 0x000000ffff027224 */ /* 0x000fce00078e0a07 */
.L_x_6:
[----:B-1----:R-:W-:Y:S01]  /*0320*/  SHF.R.S32.HI R6, RZ, 0x1f, R9 ;  /* 0x0000001fff067819 */ /* 0x002fe20000011409 */
[----:B------:R-:W-:Y:S01]  /*0330*/  IMAD.MOV.U32 R8, RZ, RZ, 0x20 ;  /* 0x00000020ff087424 */ /* 0x000fe200078e00ff */
[C---:B0-----:R-:W-:Y:S01]  /*0340*/  IADD3 R4, P1, P2, R9.reuse, 0x3, R10 ;  /* 0x0000000309047810 */ /* 0x041fe20007a3e00a */
[----:B------:R-:W-:Y:S02]  /*0350*/  VIADD R2, R2, 0x8 ;  /* 0x0000000802027836 */ /* 0x000fe40000000000 */
[----:B------:R-:W-:Y:S01]  /*0360*/  VIADD R9, R9, 0x8 ;  /* 0x0000000809097836 */ /* 0x000fe20000000000 */
[----:B------:R-:W-:Y:S02]  /*0370*/  IADD3.X R5, PT, PT, R6, R11, RZ, P1, P2 ;  /* 0x0000000b06057210 */ /* 0x000fe40000fe44ff */
[----:B------:R-:W-:Y:S02]  /*0380*/  PRMT R6, R8, 0x7610, R6 ;  /* 0x0000761008067816 */ /* 0x000fe40000000006 */
[----:B------:R-:W-:-:S03]  /*0390*/  ISETP.NE.AND P1, PT, R2, RZ, PT ;  /* 0x000000ff0200720c */ /* 0x000fc60003f25270 */
[----:B------:R1:W-:Y:S04]  /*03a0*/  STG.E.U8 desc[UR4][R4.64+-0x3], R6 ;  /* 0xfffffd0604007986 */ /* 0x0003e8000c101104 */
[----:B------:R1:W-:Y:S04]  /*03b0*/  STG.E.U8 desc[UR4][R4.64+-0x2], R6 ;  /* 0xfffffe0604007986 */ /* 0x0003e8000c101104 */
[----:B------:R1:W-:Y:S04]  /*03c0*/  STG.E.U8 desc[UR4][R4.64+-0x1], R6 ;  /* 0xffffff0604007986 */ /* 0x0003e8000c101104 */
[----:B------:R1:W-:Y:S04]  /*03d0*/  STG.E.U8 desc[UR4][R4.64], R6 ;  /* 0x0000000604007986 */ /* 0x0003e8000c101104 */
[----:B------:R1:W-:Y:S04]  /*03e0*/  STG.E.U8 desc[UR4][R4.64+0x1], R6 ;  /* 0x0000010604007986 */ /* 0x0003e8000c101104 */
[----:B------:R1:W-:Y:S04]  /*03f0*/  STG.E.U8 desc[UR4][R4.64+0x2], R6 ;  /* 0x0000020604007986 */ /* 0x0003e8000c101104 */
[----:B------:R1:W-:Y:S04]  /*0400*/  STG.E.U8 desc[UR4][R4.64+0x3], R6 ;  /* 0x0000030604007986 */ /* 0x0003e8000c101104 */
[----:B------:R1:W-:Y:S01]  /*0410*/  STG.E.U8 desc[UR4][R4.64+0x4], R6 ;  /* 0x0000040604007986 */ /* 0x0003e2000c101104 */
[----:B------:R-:W-:Y:S05]  /*0420*/  @P1 BRA `(.L_x_6) ;  /* 0xfffffffc00bc1947 */ /* 0x000fea000383ffff */
.L_x_5:
[----:B------:R-:W-:Y:S05]  /*0430*/  BSYNC.RECONVERGENT B1 ;  /* 0x0000000000017941 */ /* 0x000fea0003800200 */
.L_x_4:
[----:B------:R-:W-:Y:S05]  /*0440*/  @!P0 EXIT ;  /* 0x000000000000894d */ /* 0x000fea0003800000 */
[----:B------:R-:W-:Y:S01]  /*0450*/  ISETP.GE.U32.AND P0, PT, R12, 0x4, PT ;  /* 0x000000040c00780c */ /* 0x000fe20003f06070 */
[----:B------:R-:W-:Y:S01]  /*0460*/  BSSY.RECONVERGENT B1, `(.L_x_7) ;  /* 0x000000e000017945 */ /* 0x000fe20003800200 */
[----:B-1----:R-:W-:-:S04]  /*0470*/  LOP3.LUT R6, R3, 0x3, RZ, 0xc0, !PT ;  /* 0x0000000303067812 */ /* 0x002fc800078ec0ff */
[----:B------:R-:W-:-:S07]  /*0480*/  ISETP.NE.AND P1, PT, R6, RZ, PT ;  /* 0x000000ff0600720c */ /* 0x000fce0003f25270 */
[----:B------:R-:W-:Y:S06]  /*0490*/  @!P0 BRA `(.L_x_8) ;  /* 0x0000000000288947 */ /* 0x000fec0003800000 */
[----:B------:R-:W0:Y:S01]  /*04a0*/  LDCU.64 UR8, c[0x0][0x3a0] ;  /* 0x00007400ff0877ac */ /* 0x000e220008000a00 */
[----:B------:R-:W-:Y:S02]  /*04b0*/  IMAD.IADD R5, R0, 0x1, R7 ;  /* 0x0000000100057824 */ /* 0x000fe400078e0207 */
[----:B------:R-:W-:Y:S02]  /*04c0*/  IMAD.MOV.U32 R2, RZ, RZ, 0x20 ;  /* 0x00000020ff027424 */ /* 0x000fe400078e00ff */
[----:B------:R-:W-:Y:S01]  /*04d0*/  VIADD R7, R7, 0x4 ;  /* 0x0000000407077836 */ /* 0x000fe20000000000 */
[----:B0-----:R-:W-:-:S04]  /*04e0*/  IADD3 R4, P0, PT, R5, UR8, RZ ;  /* 0x0000000805047c10 */ /* 0x001fc8000ff1e0ff */
[----:B------:R-:W-:-:S05]  /*04f0*/  LEA.HI.X.SX32 R5, R5, UR9, 0x1, P0 ;  /* 0x0000000905057c11 */ /* 0x000fca00080f0eff */
[----:B------:R0:W-:Y:S04]  /*0500*/  STG.E.U8 desc[UR4][R4.64], R2 ;  /* 0x0000000204007986 */ /* 0x0001e8000c101104 */
[----:B------:R0:W-:Y:S04]  /*0510*/  STG.E.U8 desc[UR4][R4.64+0x1], R2 ;  /* 0x0000010204007986 */ /* 0x0001e8000c101104 */
[----:B------:R0:W-:Y:S04]  /*0520*/  STG.E.U8 desc[UR4][R4.64+0x2], R2 ;  /* 0x0000020204007986 */ /* 0x0001e8000c101104 */
[----:B------:R0:W-:Y:S02]  /*0530*/  STG.E.U8 desc[UR4][R4.64+0x3], R2 ;  /* 0x0000030204007986 */ /* 0x0001e4000c101104 */
.L_x_8:
[----:B------:R-:W-:Y:S05]  /*0540*/  BSYNC.RECONVERGENT B1 ;  /* 0x0000000000017941 */ /* 0x000fea0003800200 */
.L_x_7:
[----:B------:R-:W-:Y:S05]  /*0550*/  @!P1 EXIT ;  /* 0x000000000000994d */ /* 0x000fea0003800000 */
[----:B------:R-:W-:Y:S01]  /*0560*/  ISETP.NE.AND P0, PT, R6, 0x1, PT ;  /* 0x000000010600780c */ /* 0x000fe20003f05270 */
[----:B------:R-:W-:Y:S01]  /*0570*/  BSSY.RECONVERGENT B1, `(.L_x_9) ;  /* 0x000000c000017945 */ /* 0x000fe20003800200 */
[----:B------:R-:W-:-:S04]  /*0580*/  LOP3.LUT R3, R3, 0x1, RZ, 0xc0, !PT ;  /* 0x0000000103037812 */ /* 0x000fc800078ec0ff */
[----:B------:R-:W-:-:S07]  /*0590*/  ISETP.NE.U32.AND P1, PT, R3, 0x1, PT ;  /* 0x000000010300780c */ /* 0x000fce0003f25070 */
[----:B------:R-:W-:Y:S06]  /*05a0*/  @!P0 BRA `(.L_x_10) ;  /* 0x0000000000208947 */ /* 0x000fec0003800000 */
[----:B------:R-:W1:Y:S01]  /*05b0*/  LDCU.64 UR8, c[0x0][0x3a0] ;  /* 0x00007400ff0877ac */ /* 0x000e620008000a00 */
[----:B------:R-:W-:Y:S02]  /*05c0*/  IMAD.IADD R3, R0, 0x1, R7 ;  /* 0x0000000100037824 */ /* 0x000fe400078e0207 */
[----:B0-----:R-:W-:Y:S02]  /*05d0*/  IMAD.MOV.U32 R4, RZ, RZ, 0x20 ;  /* 0x00000020ff047424 */ /* 0x001fe400078e00ff */
[----:B------:R-:W-:Y:S01]  /*05e0*/  VIADD R7, R7, 0x2 ;  /* 0x0000000207077836 */ /* 0x000fe20000000000 */
[----:B-1----:R-:W-:-:S04]  /*05f0*/  IADD3 R2, P0, PT, R3, UR8, RZ ;  /* 0x0000000803027c10 */ /* 0x002fc8000ff1e0ff */
[----:B------:R-:W-:-:S05]  /*0600*/  LEA.HI.X.SX32 R3, R3, UR9, 0x1, P0 ;  /* 0x0000000903037c11 */ /* 0x000fca00080f0eff */
[----:B------:R1:W-:Y:S04]  /*0610*/  STG.E.U8 desc[UR4][R2.64], R4 ;  /* 0x0000000402007986 */ /* 0x0003e8000c101104 */
[----:B------:R1:W-:Y:S02]  /*0620*/  STG.E.U8 desc[UR4][R2.64+0x1], R4 ;  /* 0x0000010402007986 */ /* 0x0003e4000c101104 */
.L_x_10:
[----:B------:R-:W-:Y:S05]  /*0630*/  BSYNC.RECONVERGENT B1 ;  /* 0x0000000000017941 */ /* 0x000fea0003800200 */
.L_x_9:
[----:B------:R-:W-:Y:S05]  /*0640*/  @P1 EXIT ;  /* 0x000000000000194d */ /* 0x000fea0003800000 */
[----:B------:R-:W2:Y:S01]  /*0650*/  LDCU.64 UR8, c[0x0][0x3a0] ;  /* 0x00007400ff0877ac */ /* 0x000ea20008000a00 */
[----:B------:R-:W-:Y:S02]  /*0660*/  IMAD.IADD R0, R0, 0x1, R7 ;  /* 0x0000000100007824 */ /* 0x000fe400078e0207 */
[----:B01----:R-:W-:-:S03]  /*0670*/  IMAD.MOV.U32 R4, RZ, RZ, 0x20 ;  /* 0x00000020ff047424 */ /* 0x003fc600078e00ff */
[----:B--2---:R-:W-:-:S04]  /*0680*/  IADD3 R2, P0, PT, R0, UR8, RZ ;  /* 0x0000000800027c10 */ /* 0x004fc8000ff1e0ff */
[----:B------:R-:W-:Y:S02]  /*0690*/  LEA.HI.X.SX32 R3, R0, UR9, 0x1, P0 ;  /* 0x0000000900037c11 */ /* 0x000fe400080f0eff */
[----:B------:R-:W-:-:S05]  /*06a0*/  PRMT R0, R4, 0x7610, R0 ;  /* 0x0000761004007816 */ /* 0x000fca0000000000 */
[----:B------:R-:W-:Y:S01]  /*06b0*/  STG.E.U8 desc[UR4][R2.64], R0 ;  /* 0x0000000002007986 */ /* 0x000fe2000c101104 */
[----:B------:R-:W-:Y:S05]  /*06c0*/  EXIT ;  /* 0x000000000000794d */ /* 0x000fea0003800000 */
.L_x_2:
[----:B0-----:R-:W-:Y:S05]  /*06d0*/  BSYNC.RECONVERGENT B0 ;  /* 0x0000000000007941 */ /* 0x001fea0003800200 */
.L_x_1:
[----:B------:R-:W0:Y:S01]  /*06e0*/  LDCU UR8, c[0x0][0x398] ;  /* 0x00007300ff0877ac */ /* 0x000e220008000800 */
[----:B------:R-:W-:-:S05]  /*06f0*/  VIADD R11, R11, 0x1 ;  /* 0x000000010b0b7836 */ /* 0x000fca0000000000 */
[----:B0-----:R-:W-:-:S13]  /*0700*/  ISETP.NE.AND P0, PT, R11, UR8, PT ;  /* 0x000000080b007c0c */ /* 0x001fda000bf05270 */
[----:B------:R-:W-:Y:S05]  /*0710*/  @P0 BRA `(.L_x_11) ;  /* 0xfffffff800740947 */ /* 0x000fea000383ffff */
.L_x_0:
[----:B------:R-:W0:Y:S01]  /*0720*/  LDCU.64 UR8, c[0x0][0x380] ;  /* 0x00007000ff0877ac */ /* 0x000e220008000a00 */
[----:B------:R-:W-:Y:S02]  /*0730*/  SHF.R.S32.HI R5, RZ, 0x1f, R0 ;  /* 0x0000001fff057819 */ /* 0x000fe40000011400 */
[----:B0-----:R-:W-:-:S04]  /*0740*/  IADD3 R2, P0, PT, R0, UR8, RZ ;  /* 0x0000000800027c10 */ /* 0x001fc8000ff1e0ff */
[----:B------:R-:W-:Y:S01]  /*0750*/  IADD3.X R3, PT, PT, R5, UR9, RZ, P0, !PT ;  /* 0x0000000905037c10 */ /* 0x000fe200087fe4ff */
[----:B------:R-:W0:Y:S05]  /*0760*/  LDCU.64 UR8, c[0x0][0x3a0] ;  /* 0x00007400ff0877ac */ /* 0x000e2a0008000a00 */
[----:B------:R-:W2:Y:S01]  /*0770*/  LDG.E.U8 R3, desc[UR4][R2.64] ;  /* 0x0000000402037981 */ /* 0x000ea2000c1e1100 */
[----:B0-----:R-:W-:-:S04]  /*0780*/  IADD3 R4, P0, PT, R0, UR8, RZ ;  /* 0x0000000800047c10 */ /* 0x001fc8000ff1e0ff */
[----:B------:R-:W-:-:S05]  /*0790*/  IADD3.X R5, PT, PT, R5, UR9, RZ, P0, !PT ;  /* 0x0000000905057c10 */ /* 0x000fca00087fe4ff */
[----:B--2---:R-:W-:Y:S01]  /*07a0*/  STG.E.U8 desc[UR4][R4.64], R3 ;  /* 0x0000000304007986 */ /* 0x004fe2000c101104 */
[----:B------:R-:W-:Y:S05]  /*07b0*/  EXIT ;  /* 0x000000000000794d */ /* 0x000fea0003800000 */
.L_x_12:
[----:B------:R-:W-:-:S00]  /*07c0*/  BRA `(.L_x_12) ;  /* 0xfffffffc00fc7947 */ /* 0x000fc0000383ffff */
[----:B------:R-:W-:-:S00]  /*07d0*/  NOP ;  /* 0x0000000000007918 */ /* 0x000fc00000000000 */
        /* <DEDUP_REMOVED lines=10> */
.L_x_13:


//--------------------- .nv.shared.reserved.0     --------------------------
	.section	.nv.shared.reserved.0,"aw",@nobits
	.weak		__nv_reservedSMEM_offset_0_alias
	.size		__nv_reservedSMEM_offset_0_alias, 0, 64
	.other		__nv_reservedSMEM_offset_0_alias,@"STO_CUDA_RESERVED_SHARED STV_DEFAULT"
__nv_reservedSMEM_offset_0_alias:
	.zero		0
	.zero		64


//--------------------- .nv.constant0._Z17removeWordsKernelPKcPS0_PKiiiPc --------------------------
	.section	.nv.constant0._Z17removeWordsKernelPKcPS0_PKiiiPc,"a",@progbits
	.sectionflags	@""
	.align	4
.nv.constant0._Z17removeWordsKernelPKcPS0_PKiiiPc:
	.zero		936


//--------------------- SYMBOLS --------------------------

	.type		.nv.reservedSmem.offset0,@object
	.size		.nv.reservedSmem.offset0,0x4
